//
// Generated by NVIDIA NVVM Compiler
//
// Compiler Build ID: CL-36424714
// Cuda compilation tools, release 13.0, V13.0.88
// Based on NVVM 20.0.0
//

.version 9.0
.target sm_100
.address_size 64

	// .globl	_Z19forward_pass_kernelPfS_S_S_S_S_
// _ZZ19forward_pass_kernelPfS_S_S_S_S_E18hidden_activations has been demoted

.visible .entry _Z19forward_pass_kernelPfS_S_S_S_S_(
	.param .u64 .ptr .align 1 _Z19forward_pass_kernelPfS_S_S_S_S__param_0,
	.param .u64 .ptr .align 1 _Z19forward_pass_kernelPfS_S_S_S_S__param_1,
	.param .u64 .ptr .align 1 _Z19forward_pass_kernelPfS_S_S_S_S__param_2,
	.param .u64 .ptr .align 1 _Z19forward_pass_kernelPfS_S_S_S_S__param_3,
	.param .u64 .ptr .align 1 _Z19forward_pass_kernelPfS_S_S_S_S__param_4,
	.param .u64 .ptr .align 1 _Z19forward_pass_kernelPfS_S_S_S_S__param_5
)
{
	.reg .pred 	%p<3>;
	.reg .b32 	%r<7>;
	.reg .b32 	%f<34>;
	.reg .b64 	%rd<21>;
	// demoted variable
	.shared .align 4 .b8 _ZZ19forward_pass_kernelPfS_S_S_S_S_E18hidden_activations[20];
	ld.param.u64 	%rd2, [_Z19forward_pass_kernelPfS_S_S_S_S__param_0];
	ld.param.u64 	%rd3, [_Z19forward_pass_kernelPfS_S_S_S_S__param_1];
	ld.param.u64 	%rd4, [_Z19forward_pass_kernelPfS_S_S_S_S__param_2];
	ld.param.u64 	%rd5, [_Z19forward_pass_kernelPfS_S_S_S_S__param_3];
	ld.param.u64 	%rd6, [_Z19forward_pass_kernelPfS_S_S_S_S__param_4];
	ld.param.u64 	%rd7, [_Z19forward_pass_kernelPfS_S_S_S_S__param_5];
	cvta.to.global.u64 	%rd1, %rd7;
	mov.u32 	%r1, %ctaid.x;
	mov.u32 	%r2, %tid.x;
	setp.gt.u32 	%p1, %r2, 4;
	@%p1 bra 	$L__BB0_2;
	shl.b32 	%r3, %r1, 2;
	cvta.to.global.u64 	%rd8, %rd4;
	cvta.to.global.u64 	%rd9, %rd2;
	cvta.to.global.u64 	%rd10, %rd3;
	shl.b32 	%r4, %r2, 2;
	mul.wide.u32 	%rd11, %r3, 4;
	add.s64 	%rd12, %rd9, %rd11;
	ld.global.f32 	%f1, [%rd12];
	mul.wide.u32 	%rd13, %r4, 4;
	add.s64 	%rd14, %rd10, %rd13;
	ld.global.f32 	%f2, [%rd14];
	fma.rn.f32 	%f3, %f1, %f2, 0f00000000;
	ld.global.f32 	%f4, [%rd12+4];
	ld.global.f32 	%f5, [%rd14+4];
	fma.rn.f32 	%f6, %f4, %f5, %f3;
	ld.global.f32 	%f7, [%rd12+8];
	ld.global.f32 	%f8, [%rd14+8];
	fma.rn.f32 	%f9, %f7, %f8, %f6;
	ld.global.f32 	%f10, [%rd12+12];
	ld.global.f32 	%f11, [%rd14+12];
	fma.rn.f32 	%f12, %f10, %f11, %f9;
	mul.wide.u32 	%rd15, %r2, 4;
	add.s64 	%rd16, %rd8, %rd15;
	ld.global.f32 	%f13, [%rd16];
	add.f32 	%f14, %f12, %f13;
	max.f32 	%f15, %f14, 0f00000000;
	mov.u32 	%r5, _ZZ19forward_pass_kernelPfS_S_S_S_S_E18hidden_activations;
	add.s32 	%r6, %r5, %r4;
	st.shared.f32 	[%r6], %f15;
$L__BB0_2:
	bar.sync 	0;
	setp.ne.s32 	%p2, %r2, 0;
	@%p2 bra 	$L__BB0_4;
	cvta.to.global.u64 	%rd17, %rd5;
	ld.shared.f32 	%f16, [_ZZ19forward_pass_kernelPfS_S_S_S_S_E18hidden_activations];
	ld.global.f32 	%f17, [%rd17];
	fma.rn.f32 	%f18, %f16, %f17, 0f00000000;
	ld.shared.f32 	%f19, [_ZZ19forward_pass_kernelPfS_S_S_S_S_E18hidden_activations+4];
	ld.global.f32 	%f20, [%rd17+4];
	fma.rn.f32 	%f21, %f19, %f20, %f18;
	ld.shared.f32 	%f22, [_ZZ19forward_pass_kernelPfS_S_S_S_S_E18hidden_activations+8];
	ld.global.f32 	%f23, [%rd17+8];
	fma.rn.f32 	%f24, %f22, %f23, %f21;
	ld.shared.f32 	%f25, [_ZZ19forward_pass_kernelPfS_S_S_S_S_E18hidden_activations+12];
	ld.global.f32 	%f26, [%rd17+12];
	fma.rn.f32 	%f27, %f25, %f26, %f24;
	ld.shared.f32 	%f28, [_ZZ19forward_pass_kernelPfS_S_S_S_S_E18hidden_activations+16];
	ld.global.f32 	%f29, [%rd17+16];
	fma.rn.f32 	%f30, %f28, %f29, %f27;
	cvta.to.global.u64 	%rd18, %rd6;
	ld.global.f32 	%f31, [%rd18];
	add.f32 	%f32, %f30, %f31;
	max.f32 	%f33, %f32, 0f00000000;
	mul.wide.u32 	%rd19, %r1, 4;
	add.s64 	%rd20, %rd1, %rd19;
	st.global.f32 	[%rd20], %f33;
$L__BB0_4:
	ret;

}


// ===== COMPILED SASS (sm_100) =====

	.target	sm_100

	.elftype	@"ET_EXEC"


//--------------------- .note.nv.tkinfo           --------------------------
	.section	.note.nv.tkinfo,"",@"SHT_NOTE"
	.sectionflags	@"SHF_NOTE_NV_TKINFO"
	.tkinfo
        /*0018*/ 	.word	0x00000002
        /*0030*/ 	.string	""
        /*0030*/ 	.string	"ptxas"
        /*0030*/ 	.string	"Cuda compilation tools, release 13.0, V13.0.88"
        /*0030*/ 	.string	"Build cuda_13.0.r13.0/compiler.36424714_0"
        /*0030*/ 	.string	"-arch sm_100 -m 64 "



//--------------------- .note.nv.cuinfo           --------------------------
	.section	.note.nv.cuinfo,"",@"SHT_NOTE"
	.sectionflags	@"SHF_NOTE_NV_CUINFO"
        /*0018*/ 	.short	0x0002
        /*001a*/ 	.short	0x0064
        /*001c*/ 	.short	0x0082
	.zero		2


//--------------------- .nv.info                  --------------------------
	.section	.nv.info,"",@"SHT_CUDA_INFO"
	.align	4


	//----- nvinfo : EIATTR_REGCOUNT
	.align		4
        /*0000*/ 	.byte	0x04, 0x2f
        /*0002*/ 	.short	(.L_1 - .L_0)
	.align		4
.L_0:
        /*0004*/ 	.word	index@(_Z19forward_pass_kernelPfS_S_S_S_S_)
        /*0008*/ 	.word	0x00000016


	//----- nvinfo : EIATTR_FRAME_SIZE
	.align		4
.L_1:
        /*000c*/ 	.byte	0x04, 0x11
        /*000e*/ 	.short	(.L_3 - .L_2)
	.align		4
.L_2:
        /*0010*/ 	.word	index@(_Z19forward_pass_kernelPfS_S_S_S_S_)
        /*0014*/ 	.word	0x00000000


	//----- nvinfo : EIATTR_MIN_STACK_SIZE
	.align		4
.L_3:
        /*0018*/ 	.byte	0x04, 0x12
        /*001a*/ 	.short	(.L_5 - .L_4)
	.align		4
.L_4:
        /*001c*/ 	.word	index@(_Z19forward_pass_kernelPfS_S_S_S_S_)
        /*0020*/ 	.word	0x00000000
.L_5:


//--------------------- .nv.compat                --------------------------
	.section	.nv.compat,"",@"SHT_CUDA_COMPAT_INFO"
	.align	4
        /*0000*/ 	.byte	0x02, 0x09, 0x00, 0x00, 0x02, 0x02, 0x01, 0x00, 0x02, 0x05, 0x05, 0x00, 0x03, 0x07, 0x01, 0x01
        /*0010*/ 	.byte	0x02, 0x03, 0x00, 0x00, 0x02, 0x06, 0x01, 0x00, 0x04, 0x0b, 0x08, 0x00, 0x09, 0x00, 0x00, 0x00
        /*0020*/ 	.byte	0x00, 0x00, 0x00, 0x00


//--------------------- .nv.info._Z19forward_pass_kernelPfS_S_S_S_S_ --------------------------
	.section	.nv.info._Z19forward_pass_kernelPfS_S_S_S_S_,"",@"SHT_CUDA_INFO"
	.sectionflags	@""
	.align	4


	//----- nvinfo : EIATTR_CUDA_API_VERSION
	.align		4
        /*0000*/ 	.byte	0x04, 0x37
        /*0002*/ 	.short	(.L_7 - .L_6)
.L_6:
        /*0004*/ 	.word	0x00000082


	//----- nvinfo : EIATTR_KPARAM_INFO
	.align		4
.L_7:
        /*0008*/ 	.byte	0x04, 0x17
        /*000a*/ 	.short	(.L_9 - .L_8)
.L_8:
        /*000c*/ 	.word	0x00000000
        /*0010*/ 	.short	0x0005
        /*0012*/ 	.short	0x0028
        /*0014*/ 	.byte	0x00, 0xf5, 0x21, 0x00


	//----- nvinfo : EIATTR_KPARAM_INFO
	.align		4
.L_9:
        /*0018*/ 	.byte	0x04, 0x17
        /*001a*/ 	.short	(.L_11 - .L_10)
.L_10:
        /*001c*/ 	.word	0x00000000
        /*0020*/ 	.short	0x0004
        /*0022*/ 	.short	0x0020
        /*0024*/ 	.byte	0x00, 0xf5, 0x21, 0x00


	//----- nvinfo : EIATTR_KPARAM_INFO
	.align		4
.L_11:
        /*0028*/ 	.byte	0x04, 0x17
        /*002a*/ 	.short	(.L_13 - .L_12)
.L_12:
        /*002c*/ 	.word	0x00000000
        /*0030*/ 	.short	0x0003
        /*0032*/ 	.short	0x0018
        /*0034*/ 	.byte	0x00, 0xf5, 0x21, 0x00


	//----- nvinfo : EIATTR_KPARAM_INFO
	.align		4
.L_13:
        /*0038*/ 	.byte	0x04, 0x17
        /*003a*/ 	.short	(.L_15 - .L_14)
.L_14:
        /*003c*/ 	.word	0x00000000
        /*0040*/ 	.short	0x0002
        /*0042*/ 	.short	0x0010
        /*0044*/ 	.byte	0x00, 0xf5, 0x21, 0x00


	//----- nvinfo : EIATTR_KPARAM_INFO
	.align		4
.L_15:
        /*0048*/ 	.byte	0x04, 0x17
        /*004a*/ 	.short	(.L_17 - .L_16)
.L_16:
        /*004c*/ 	.word	0x00000000
        /*0050*/ 	.short	0x0001
        /*0052*/ 	.short	0x0008
        /*0054*/ 	.byte	0x00, 0xf5, 0x21, 0x00


	//----- nvinfo : EIATTR_KPARAM_INFO
	.align		4
.L_17:
        /*0058*/ 	.byte	0x04, 0x17
        /*005a*/ 	.short	(.L_19 - .L_18)
.L_18:
        /*005c*/ 	.word	0x00000000
        /*0060*/ 	.short	0x0000
        /*0062*/ 	.short	0x0000
        /*0064*/ 	.byte	0x00, 0xf5, 0x21, 0x00


	//----- nvinfo : EIATTR_SPARSE_MMA_MASK
	.align		4
.L_19:
        /*0068*/ 	.byte	0x03, 0x50
        /*006a*/ 	.short	0x0000


	//----- nvinfo : EIATTR_MAXREG_COUNT
	.align		4
        /*006c*/ 	.byte	0x03, 0x1b
        /*006e*/ 	.short	0x00ff


	//----- nvinfo : EIATTR_NUM_BARRIERS
	.align		4
        /*0070*/ 	.byte	0x02, 0x4c
        /*0072*/ 	.byte	0x01
	.zero		1


	//----- nvinfo : EIATTR_MERCURY_ISA_VERSION
	.align		4
        /*0074*/ 	.byte	0x03, 0x5f
        /*0076*/ 	.short	0x0101


	//----- nvinfo : EIATTR_VRC_CTA_INIT_COUNT
	.align		4
        /*0078*/ 	.byte	0x02, 0x4a
	.zero		1
	.zero		1


	//----- nvinfo : EIATTR_EXIT_INSTR_OFFSETS
	.align		4
        /*007c*/ 	.byte	0x04, 0x1c
        /*007e*/ 	.short	(.L_21 - .L_20)


	//   ....[0]....
.L_20:
        /*0080*/ 	.word	0x00000250


	//   ....[1]....
        /*0084*/ 	.word	0x000003d0


	//----- nvinfo : EIATTR_CRS_STACK_SIZE
	.align		4
.L_21:
        /*0088*/ 	.byte	0x04, 0x1e
        /*008a*/ 	.short	(.L_23 - .L_22)
.L_22:
        /*008c*/ 	.word	0x00000000


	//----- nvinfo : EIATTR_CBANK_PARAM_SIZE
	.align		4
.L_23:
        /*0090*/ 	.byte	0x03, 0x19
        /*0092*/ 	.short	0x0030


	//----- nvinfo : EIATTR_PARAM_CBANK
	.align		4
        /*0094*/ 	.byte	0x04, 0x0a
        /*0096*/ 	.short	(.L_25 - .L_24)
	.align		4
.L_24:
        /*0098*/ 	.word	index@(.nv.constant0._Z19forward_pass_kernelPfS_S_S_S_S_)
        /*009c*/ 	.short	0x0380
        /*009e*/ 	.short	0x0030


	//----- nvinfo : EIATTR_SW_WAR
	.align		4
.L_25:
        /*00a0*/ 	.byte	0x04, 0x36
        /*00a2*/ 	.short	(.L_27 - .L_26)
.L_26:
        /*00a4*/ 	.word	0x00000008
.L_27:


//--------------------- .nv.callgraph             --------------------------
	.section	.nv.callgraph,"",@"SHT_CUDA_CALLGRAPH"
	.align	4
	.sectionentsize	8
	.align		4
        /*0000*/ 	.word	0x00000000
	.align		4
        /*0004*/ 	.word	0xffffffff
	.align		4
        /*0008*/ 	.word	0x00000000
	.align		4
        /*000c*/ 	.word	0xfffffffe
	.align		4
        /*0010*/ 	.word	0x00000000
	.align		4
        /*0014*/ 	.word	0xfffffffd
	.align		4
        /*0018*/ 	.word	0x00000000
	.align		4
        /*001c*/ 	.word	0xfffffffc


//--------------------- .text._Z19forward_pass_kernelPfS_S_S_S_S_ --------------------------
	.section	.text._Z19forward_pass_kernelPfS_S_S_S_S_,"ax",@progbits
	.align	128
        .global         _Z19forward_pass_kernelPfS_S_S_S_S_
        .type           _Z19forward_pass_kernelPfS_S_S_S_S_,@function
        .size           _Z19forward_pass_kernelPfS_S_S_S_S_,(.L_x_3 - _Z19forward_pass_kernelPfS_S_S_S_S_)
        .other          _Z19forward_pass_kernelPfS_S_S_S_S_,@"STO_CUDA_ENTRY STV_DEFAULT"
_Z19forward_pass_kernelPfS_S_S_S_S_:
.text._Z19forward_pass_kernelPfS_S_S_S_S_:
[----:B------:R-:W-:Y:S01]  /*0000*/  LDC R1, c[0x0][0x37c] ;  /* 0x0000df00ff017b82 */ /* 0x000fe20000000800 */
[----:B------:R-:W0:Y:S01]  /*0010*/  S2R R19, SR_TID.X ;  /* 0x0000000000137919 */ /* 0x000e220000002100 */
[----:B------:R-:W1:Y:S01]  /*0020*/  LDCU.64 UR6, c[0x0][0x358] ;  /* 0x00006b00ff0677ac */ /* 0x000e620008000a00 */
[----:B------:R-:W-:Y:S01]  /*0030*/  BSSY.RECONVERGENT B0, `(.L_x_0) ;  /* 0x0000020000007945 */ /* 0x000fe20003800200 */
[----:B------:R-:W2:Y:S01]  /*0040*/  S2R R2, SR_CTAID.X ;  /* 0x0000000000027919 */ /* 0x000ea20000002500 */
[C---:B0-----:R-:W-:Y:S02]  /*0050*/  ISETP.GT.U32.AND P0, PT, R19.reuse, 0x4, PT ;  /* 0x000000041300780c */ /* 0x041fe40003f04070 */
[----:B------:R-:W-:-:S11]  /*0060*/  ISETP.NE.AND P1, PT, R19, RZ, PT ;  /* 0x000000ff1300720c */ /* 0x000fd60003f25270 */
[----:B-12---:R-:W-:Y:S05]  /*0070*/  @P0 BRA `(.L_x_1) ;  /* 0x00000000006c0947 */ /* 0x006fea0003800000 */
[----:B------:R-:W0:Y:S01]  /*0080*/  LDC.64 R6, c[0x0][0x380] ;  /* 0x0000e000ff067b82 */ /* 0x000e220000000a00 */
[----:B------:R-:W-:Y:S02]  /*0090*/  SHF.L.U32 R11, R2, 0x2, RZ ;  /* 0x00000002020b7819 */ /* 0x000fe400000006ff */
[----:B------:R-:W-:-:S05]  /*00a0*/  SHF.L.U32 R3, R19, 0x2, RZ ;  /* 0x0000000213037819 */ /* 0x000fca00000006ff */
[----:B------:R-:W1:Y:S08]  /*00b0*/  LDC.64 R8, c[0x0][0x388] ;  /* 0x0000e200ff087b82 */ /* 0x000e700000000a00 */
[----:B------:R-:W2:Y:S01]  /*00c0*/  LDC.64 R4, c[0x0][0x390] ;  /* 0x0000e400ff047b82 */ /* 0x000ea20000000a00 */
[----:B0-----:R-:W-:-:S05]  /*00d0*/  IMAD.WIDE.U32 R6, R11, 0x4, R6 ;  /* 0x000000040b067825 */ /* 0x001fca00078e0006 */
[----:B------:R-:W3:Y:S01]  /*00e0*/  LDG.E R0, desc[UR6][R6.64] ;  /* 0x0000000606007981 */ /* 0x000ee2000c1e1900 */
[----:B-1----:R-:W-:-:S03]  /*00f0*/  IMAD.WIDE.U32 R8, R3, 0x4, R8 ;  /* 0x0000000403087825 */ /* 0x002fc600078e0008 */
[----:B------:R-:W4:Y:S04]  /*0100*/  LDG.E R13, desc[UR6][R6.64+0x4] ;  /* 0x00000406060d7981 */ /* 0x000f28000c1e1900 */
[----:B------:R-:W3:Y:S04]  /*0110*/  LDG.E R11, desc[UR6][R8.64] ;  /* 0x00000006080b7981 */ /* 0x000ee8000c1e1900 */
[----:B------:R-:W4:Y:S01]  /*0120*/  LDG.E R10, desc[UR6][R8.64+0x4] ;  /* 0x00000406080a7981 */ /* 0x000f22000c1e1900 */
[----:B--2---:R-:W-:-:S03]  /*0130*/  IMAD.WIDE.U32 R4, R19, 0x4, R4 ;  /* 0x0000000413047825 */ /* 0x004fc600078e0004 */
[----:B------:R-:W2:Y:S04]  /*0140*/  LDG.E R15, desc[UR6][R6.64+0x8] ;  /* 0x00000806060f7981 */ /* 0x000ea8000c1e1900 */
[----:B------:R-:W2:Y:S04]  /*0150*/  LDG.E R12, desc[UR6][R8.64+0x8] ;  /* 0x00000806080c7981 */ /* 0x000ea8000c1e1900 */
[----:B------:R-:W5:Y:S04]  /*0160*/  LDG.E R17, desc[UR6][R6.64+0xc] ;  /* 0x00000c0606117981 */ /* 0x000f68000c1e1900 */
[----:B------:R-:W5:Y:S04]  /*0170*/  LDG.E R14, desc[UR6][R8.64+0xc] ;  /* 0x00000c06080e7981 */ /* 0x000f68000c1e1900 */
[----:B------:R-:W5:Y:S01]  /*0180*/  LDG.E R5, desc[UR6][R4.64] ;  /* 0x0000000604057981 */ /* 0x000f62000c1e1900 */
[----:B------:R-:W0:Y:S01]  /*0190*/  S2UR UR5, SR_CgaCtaId ;  /* 0x00000000000579c3 */ /* 0x000e220000008800 */
[----:B------:R-:W-:-:S02]  /*01a0*/  UMOV UR4, 0x400 ;  /* 0x0000040000047882 */ /* 0x000fc40000000000 */
[----:B0-----:R-:W-:Y:S01]  /*01b0*/  ULEA UR4, UR5, UR4, 0x18 ;  /* 0x0000000405047291 */ /* 0x001fe2000f8ec0ff */
[----:B---3--:R-:W-:-:S04]  /*01c0*/  FFMA R0, R0, R11, RZ ;  /* 0x0000000b00007223 */ /* 0x008fc800000000ff */
[----:B----4-:R-:W-:-:S04]  /*01d0*/  FFMA R0, R13, R10, R0 ;  /* 0x0000000a0d007223 */ /* 0x010fc80000000000 */
[----:B--2---:R-:W-:-:S04]  /*01e0*/  FFMA R0, R15, R12, R0 ;  /* 0x0000000c0f007223 */ /* 0x004fc80000000000 */
[----:B-----5:R-:W-:-:S04]  /*01f0*/  FFMA R0, R17, R14, R0 ;  /* 0x0000000e11007223 */ /* 0x020fc80000000000 */
[----:B------:R-:W-:-:S05]  /*0200*/  FADD R0, R0, R5 ;  /* 0x0000000500007221 */ /* 0x000fca0000000000 */
[----:B------:R-:W-:-:S05]  /*0210*/  FMNMX R0, RZ, R0, !PT ;  /* 0x00000000ff007209 */ /* 0x000fca0007800000 */
[----:B------:R0:W-:Y:S02]  /*0220*/  STS [R3+UR4], R0 ;  /* 0x0000000003007988 */ /* 0x0001e40008000804 */
.L_x_1:
[----:B------:R-:W-:Y:S05]  /*0230*/  BSYNC.RECONVERGENT B0 ;  /* 0x0000000000007941 */ /* 0x000fea0003800200 */
.L_x_0:
[----:B------:R-:W-:Y:S06]  /*0240*/  BAR.SYNC.DEFER_BLOCKING 0x0 ;  /* 0x0000000000007b1d */ /* 0x000fec0000010000 */
[----:B------:R-:W-:Y:S05]  /*0250*/  @P1 EXIT ;  /* 0x000000000000194d */ /* 0x000fea0003800000 */
[----:B------:R-:W0:Y:S08]  /*0260*/  LDC.64 R10, c[0x0][0x398] ;  /* 0x0000e600ff0a7b82 */ /* 0x000e300000000a00 */
[----:B------:R-:W1:Y:S08]  /*0270*/  LDC.64 R12, c[0x0][0x3a0] ;  /* 0x0000e800ff0c7b82 */ /* 0x000e700000000a00 */
[----:B------:R-:W2:Y:S01]  /*0280*/  S2UR UR5, SR_CgaCtaId ;  /* 0x00000000000579c3 */ /* 0x000ea20000008800 */
[----:B0-----:R-:W3:Y:S01]  /*0290*/  LDG.E R3, desc[UR6][R10.64] ;  /* 0x000000060a037981 */ /* 0x001ee2000c1e1900 */
[----:B------:R-:W-:-:S06]  /*02a0*/  UMOV UR4, 0x400 ;  /* 0x0000040000047882 */ /* 0x000fcc0000000000 */
[----:B------:R-:W0:Y:S01]  /*02b0*/  LDC.64 R8, c[0x0][0x3a8] ;  /* 0x0000ea00ff087b82 */ /* 0x000e220000000a00 */
[----:B------:R-:W4:Y:S04]  /*02c0*/  LDG.E R15, desc[UR6][R10.64+0x4] ;  /* 0x000004060a0f7981 */ /* 0x000f28000c1e1900 */
[----:B------:R-:W5:Y:S04]  /*02d0*/  LDG.E R0, desc[UR6][R10.64+0x8] ;  /* 0x000008060a007981 */ /* 0x000f68000c1e1900 */
[----:B------:R-:W5:Y:S04]  /*02e0*/  LDG.E R17, desc[UR6][R10.64+0xc] ;  /* 0x00000c060a117981 */ /* 0x000f68000c1e1900 */
[----:B------:R-:W5:Y:S04]  /*02f0*/  LDG.E R14, desc[UR6][R10.64+0x10] ;  /* 0x000010060a0e7981 */ /* 0x000f68000c1e1900 */
[----:B-1----:R-:W5:Y:S01]  /*0300*/  LDG.E R13, desc[UR6][R12.64] ;  /* 0x000000060c0d7981 */ /* 0x002f62000c1e1900 */
[----:B--2---:R-:W-:Y:S01]  /*0310*/  ULEA UR4, UR5, UR4, 0x18 ;  /* 0x0000000405047291 */ /* 0x004fe2000f8ec0ff */
[----:B0-----:R-:W-:-:S08]  /*0320*/  IMAD.WIDE.U32 R8, R2, 0x4, R8 ;  /* 0x0000000402087825 */ /* 0x001fd000078e0008 */
[----:B------:R-:W3:Y:S04]  /*0330*/  LDS.128 R4, [UR4] ;  /* 0x00000004ff047984 */ /* 0x000ee80008000c00 */
[----:B------:R-:W0:Y:S01]  /*0340*/  LDS R19, [UR4+0x10] ;  /* 0x00001004ff137984 */ /* 0x000e220008000800 */
[----:B---3--:R-:W-:-:S04]  /*0350*/  FFMA R4, R4, R3, RZ ;  /* 0x0000000304047223 */ /* 0x008fc800000000ff */
[----:B----4-:R-:W-:-:S04]  /*0360*/  FFMA R5, R15, R5, R4 ;  /* 0x000000050f057223 */ /* 0x010fc80000000004 */
[----:B-----5:R-:W-:-:S04]  /*0370*/  FFMA R0, R0, R6, R5 ;  /* 0x0000000600007223 */ /* 0x020fc80000000005 */
[----:B------:R-:W-:-:S04]  /*0380*/  FFMA R0, R17, R7, R0 ;  /* 0x0000000711007223 */ /* 0x000fc80000000000 */
[----:B0-----:R-:W-:-:S04]  /*0390*/  FFMA R0, R19, R14, R0 ;  /* 0x0000000e13007223 */ /* 0x001fc80000000000 */
[----:B------:R-:W-:-:S05]  /*03a0*/  FADD R0, R0, R13 ;  /* 0x0000000d00007221 */ /* 0x000fca0000000000 */
[----:B------:R-:W-:-:S05]  /*03b0*/  FMNMX R3, RZ, R0, !PT ;  /* 0x00000000ff037209 */ /* 0x000fca0007800000 */
[----:B------:R-:W-:Y:S01]  /*03c0*/  STG.E desc[UR6][R8.64], R3 ;  /* 0x0000000308007986 */ /* 0x000fe2000c101906 */
[----:B------:R-:W-:Y:S05]  /*03d0*/  EXIT ;  /* 0x000000000000794d */ /* 0x000fea0003800000 */
.L_x_2:
[----:B------:R-:W-:-:S00]  /*03e0*/  BRA `(.L_x_2) ;  /* 0xfffffffc00fc7947 */ /* 0x000fc0000383ffff */
[----:B------:R-:W-:-:S00]  /*03f0*/  NOP ;  /* 0x0000000000007918 */ /* 0x000fc00000000000 */
        /* <DEDUP_REMOVED lines=8> */
.L_x_3:


//--------------------- .nv.shared._Z19forward_pass_kernelPfS_S_S_S_S_ --------------------------
	.section	.nv.shared._Z19forward_pass_kernelPfS_S_S_S_S_,"aw",@nobits
	.sectionflags	@""
	.align	4
.nv.shared._Z19forward_pass_kernelPfS_S_S_S_S_:
	.zero		1044


//--------------------- .nv.shared.reserved.0     --------------------------
	.section	.nv.shared.reserved.0,"aw",@nobits
	.weak		__nv_reservedSMEM_offset_0_alias
	.size		__nv_reservedSMEM_offset_0_alias, 0, 64
	.other		__nv_reservedSMEM_offset_0_alias,@"STO_CUDA_RESERVED_SHARED STV_DEFAULT"
__nv_reservedSMEM_offset_0_alias:
	.zero		0
	.zero		64


//--------------------- .nv.constant0._Z19forward_pass_kernelPfS_S_S_S_S_ --------------------------
	.section	.nv.constant0._Z19forward_pass_kernelPfS_S_S_S_S_,"a",@progbits
	.sectionflags	@""
	.align	4
.nv.constant0._Z19forward_pass_kernelPfS_S_S_S_S_:
	.zero		944


//--------------------- SYMBOLS --------------------------

	.type		.nv.reservedSmem.offset0,@object
	.size		.nv.reservedSmem.offset0,0x4
	.type		.nv.reservedSmem.cap,@object
	.size		.nv.reservedSmem.cap,0x4
